//
// Generated by NVIDIA NVVM Compiler
//
// Compiler Build ID: CL-36424714
// Cuda compilation tools, release 13.0, V13.0.88
// Based on NVVM 20.0.0
//

.version 9.0
.target sm_100
.address_size 64

	// .globl	_Z11dummyKernelPhii

.visible .entry _Z11dummyKernelPhii(
	.param .u64 .ptr .align 1 _Z11dummyKernelPhii_param_0,
	.param .u32 _Z11dummyKernelPhii_param_1,
	.param .u32 _Z11dummyKernelPhii_param_2
)
{
	.reg .pred 	%p<5>;
	.reg .b16 	%rs<2>;
	.reg .b32 	%r<20>;
	.reg .b64 	%rd<5>;

	ld.param.u64 	%rd1, [_Z11dummyKernelPhii_param_0];
	ld.param.u32 	%r3, [_Z11dummyKernelPhii_param_1];
	ld.param.u32 	%r4, [_Z11dummyKernelPhii_param_2];
	mov.u32 	%r6, %ctaid.x;
	mov.u32 	%r7, %ntid.x;
	mov.u32 	%r8, %tid.x;
	mad.lo.s32 	%r1, %r6, %r7, %r8;
	mov.u32 	%r9, %ctaid.y;
	mov.u32 	%r10, %ntid.y;
	mov.u32 	%r11, %tid.y;
	mad.lo.s32 	%r12, %r9, %r10, %r11;
	setp.ge.s32 	%p1, %r1, %r3;
	setp.ge.s32 	%p2, %r12, %r4;
	or.pred  	%p3, %p1, %p2;
	@%p3 bra 	$L__BB0_2;
	cvta.to.global.u64 	%rd2, %rd1;
	mad.lo.s32 	%r13, %r3, %r12, %r1;
	mul.hi.s32 	%r14, %r13, 1717986919;
	shr.u32 	%r15, %r14, 31;
	shr.s32 	%r16, %r14, 1;
	add.s32 	%r17, %r16, %r15;
	mul.lo.s32 	%r18, %r17, 5;
	sub.s32 	%r19, %r13, %r18;
	setp.lt.s32 	%p4, %r19, 3;
	selp.u16 	%rs1, 1, 0, %p4;
	cvt.s64.s32 	%rd3, %r13;
	add.s64 	%rd4, %rd2, %rd3;
	st.global.u8 	[%rd4], %rs1;
$L__BB0_2:
	ret;

}


// ===== COMPILED SASS (sm_100) =====

	.target	sm_100

	.elftype	@"ET_EXEC"


//--------------------- .note.nv.tkinfo           --------------------------
	.section	.note.nv.tkinfo,"",@"SHT_NOTE"
	.sectionflags	@"SHF_NOTE_NV_TKINFO"
	.tkinfo
        /*0018*/ 	.word	0x00000002
        /*0030*/ 	.string	""
        /*0030*/ 	.string	"ptxas"
        /*0030*/ 	.string	"Cuda compilation tools, release 13.0, V13.0.88"
        /*0030*/ 	.string	"Build cuda_13.0.r13.0/compiler.36424714_0"
        /*0030*/ 	.string	"-arch sm_100 -m 64 "



//--------------------- .note.nv.cuinfo           --------------------------
	.section	.note.nv.cuinfo,"",@"SHT_NOTE"
	.sectionflags	@"SHF_NOTE_NV_CUINFO"
        /*0018*/ 	.short	0x0002
        /*001a*/ 	.short	0x0064
        /*001c*/ 	.short	0x0082
	.zero		2


//--------------------- .nv.info                  --------------------------
	.section	.nv.info,"",@"SHT_CUDA_INFO"
	.align	4


	//----- nvinfo : EIATTR_REGCOUNT
	.align		4
        /*0000*/ 	.byte	0x04, 0x2f
        /*0002*/ 	.short	(.L_1 - .L_0)
	.align		4
.L_0:
        /*0004*/ 	.word	index@(_Z11dummyKernelPhii)
        /*0008*/ 	.word	0x00000008


	//----- nvinfo : EIATTR_FRAME_SIZE
	.align		4
.L_1:
        /*000c*/ 	.byte	0x04, 0x11
        /*000e*/ 	.short	(.L_3 - .L_2)
	.align		4
.L_2:
        /*0010*/ 	.word	index@(_Z11dummyKernelPhii)
        /*0014*/ 	.word	0x00000000


	//----- nvinfo : EIATTR_MIN_STACK_SIZE
	.align		4
.L_3:
        /*0018*/ 	.byte	0x04, 0x12
        /*001a*/ 	.short	(.L_5 - .L_4)
	.align		4
.L_4:
        /*001c*/ 	.word	index@(_Z11dummyKernelPhii)
        /*0020*/ 	.word	0x00000000
.L_5:


//--------------------- .nv.compat                --------------------------
	.section	.nv.compat,"",@"SHT_CUDA_COMPAT_INFO"
	.align	4
        /*0000*/ 	.byte	0x02, 0x09, 0x00, 0x00, 0x02, 0x02, 0x01, 0x00, 0x02, 0x05, 0x05, 0x00, 0x03, 0x07, 0x01, 0x01
        /*0010*/ 	.byte	0x02, 0x03, 0x00, 0x00, 0x02, 0x06, 0x01, 0x00, 0x04, 0x0b, 0x08, 0x00, 0x09, 0x00, 0x00, 0x00
        /*0020*/ 	.byte	0x00, 0x00, 0x00, 0x00


//--------------------- .nv.info._Z11dummyKernelPhii --------------------------
	.section	.nv.info._Z11dummyKernelPhii,"",@"SHT_CUDA_INFO"
	.sectionflags	@""
	.align	4


	//----- nvinfo : EIATTR_CUDA_API_VERSION
	.align		4
        /*0000*/ 	.byte	0x04, 0x37
        /*0002*/ 	.short	(.L_7 - .L_6)
.L_6:
        /*0004*/ 	.word	0x00000082


	//----- nvinfo : EIATTR_KPARAM_INFO
	.align		4
.L_7:
        /*0008*/ 	.byte	0x04, 0x17
        /*000a*/ 	.short	(.L_9 - .L_8)
.L_8:
        /*000c*/ 	.word	0x00000000
        /*0010*/ 	.short	0x0002
        /*0012*/ 	.short	0x000c
        /*0014*/ 	.byte	0x00, 0xf0, 0x11, 0x00


	//----- nvinfo : EIATTR_KPARAM_INFO
	.align		4
.L_9:
        /*0018*/ 	.byte	0x04, 0x17
        /*001a*/ 	.short	(.L_11 - .L_10)
.L_10:
        /*001c*/ 	.word	0x00000000
        /*0020*/ 	.short	0x0001
        /*0022*/ 	.short	0x0008
        /*0024*/ 	.byte	0x00, 0xf0, 0x11, 0x00


	//----- nvinfo : EIATTR_KPARAM_INFO
	.align		4
.L_11:
        /*0028*/ 	.byte	0x04, 0x17
        /*002a*/ 	.short	(.L_13 - .L_12)
.L_12:
        /*002c*/ 	.word	0x00000000
        /*0030*/ 	.short	0x0000
        /*0032*/ 	.short	0x0000
        /*0034*/ 	.byte	0x00, 0xf5, 0x21, 0x00


	//----- nvinfo : EIATTR_SPARSE_MMA_MASK
	.align		4
.L_13:
        /*0038*/ 	.byte	0x03, 0x50
        /*003a*/ 	.short	0x0000


	//----- nvinfo : EIATTR_MAXREG_COUNT
	.align		4
        /*003c*/ 	.byte	0x03, 0x1b
        /*003e*/ 	.short	0x00ff


	//----- nvinfo : EIATTR_MERCURY_ISA_VERSION
	.align		4
        /*0040*/ 	.byte	0x03, 0x5f
        /*0042*/ 	.short	0x0101


	//----- nvinfo : EIATTR_VRC_CTA_INIT_COUNT
	.align		4
        /*0044*/ 	.byte	0x02, 0x4a
	.zero		1
	.zero		1


	//----- nvinfo : EIATTR_EXIT_INSTR_OFFSETS
	.align		4
        /*0048*/ 	.byte	0x04, 0x1c
        /*004a*/ 	.short	(.L_15 - .L_14)


	//   ....[0]....
.L_14:
        /*004c*/ 	.word	0x000000c0


	//   ....[1]....
        /*0050*/ 	.word	0x00000190


	//----- nvinfo : EIATTR_CBANK_PARAM_SIZE
	.align		4
.L_15:
        /*0054*/ 	.byte	0x03, 0x19
        /*0056*/ 	.short	0x0010


	//----- nvinfo : EIATTR_PARAM_CBANK
	.align		4
        /*0058*/ 	.byte	0x04, 0x0a
        /*005a*/ 	.short	(.L_17 - .L_16)
	.align		4
.L_16:
        /*005c*/ 	.word	index@(.nv.constant0._Z11dummyKernelPhii)
        /*0060*/ 	.short	0x0380
        /*0062*/ 	.short	0x0010


	//----- nvinfo : EIATTR_SW_WAR
	.align		4
.L_17:
        /*0064*/ 	.byte	0x04, 0x36
        /*0066*/ 	.short	(.L_19 - .L_18)
.L_18:
        /*0068*/ 	.word	0x00000008
.L_19:


//--------------------- .nv.callgraph             --------------------------
	.section	.nv.callgraph,"",@"SHT_CUDA_CALLGRAPH"
	.align	4
	.sectionentsize	8
	.align		4
        /*0000*/ 	.word	0x00000000
	.align		4
        /*0004*/ 	.word	0xffffffff
	.align		4
        /*0008*/ 	.word	0x00000000
	.align		4
        /*000c*/ 	.word	0xfffffffe
	.align		4
        /*0010*/ 	.word	0x00000000
	.align		4
        /*0014*/ 	.word	0xfffffffd
	.align		4
        /*0018*/ 	.word	0x00000000
	.align		4
        /*001c*/ 	.word	0xfffffffc


//--------------------- .text._Z11dummyKernelPhii --------------------------
	.section	.text._Z11dummyKernelPhii,"ax",@progbits
	.align	128
        .global         _Z11dummyKernelPhii
        .type           _Z11dummyKernelPhii,@function
        .size           _Z11dummyKernelPhii,(.L_x_1 - _Z11dummyKernelPhii)
        .other          _Z11dummyKernelPhii,@"STO_CUDA_ENTRY STV_DEFAULT"
_Z11dummyKernelPhii:
.text._Z11dummyKernelPhii:
[----:B------:R-:W-:Y:S01]  /*0000*/  LDC R1, c[0x0][0x37c] ;  /* 0x0000df00ff017b82 */ /* 0x000fe20000000800 */
[----:B------:R-:W0:Y:S07]  /*0010*/  S2R R2, SR_TID.Y ;  /* 0x0000000000027919 */ /* 0x000e2e0000002200 */
[----:B------:R-:W1:Y:S01]  /*0020*/  LDC R0, c[0x0][0x360] ;  /* 0x0000d800ff007b82 */ /* 0x000e620000000800 */
[----:B------:R-:W2:Y:S01]  /*0030*/  LDCU.64 UR6, c[0x0][0x388] ;  /* 0x00007100ff0677ac */ /* 0x000ea20008000a00 */
[----:B------:R-:W1:Y:S06]  /*0040*/  S2R R5, SR_TID.X ;  /* 0x0000000000057919 */ /* 0x000e6c0000002100 */
[----:B------:R-:W0:Y:S08]  /*0050*/  S2UR UR5, SR_CTAID.Y ;  /* 0x00000000000579c3 */ /* 0x000e300000002600 */
[----:B------:R-:W0:Y:S08]  /*0060*/  LDC R3, c[0x0][0x364] ;  /* 0x0000d900ff037b82 */ /* 0x000e300000000800 */
[----:B------:R-:W1:Y:S01]  /*0070*/  S2UR UR4, SR_CTAID.X ;  /* 0x00000000000479c3 */ /* 0x000e620000002500 */
[----:B0-----:R-:W-:-:S05]  /*0080*/  IMAD R3, R3, UR5, R2 ;  /* 0x0000000503037c24 */ /* 0x001fca000f8e0202 */
[----:B--2---:R-:W-:Y:S01]  /*0090*/  ISETP.GE.AND P0, PT, R3, UR7, PT ;  /* 0x0000000703007c0c */ /* 0x004fe2000bf06270 */
[----:B-1----:R-:W-:-:S05]  /*00a0*/  IMAD R0, R0, UR4, R5 ;  /* 0x0000000400007c24 */ /* 0x002fca000f8e0205 */
[----:B------:R-:W-:-:S13]  /*00b0*/  ISETP.GE.OR P0, PT, R0, UR6, P0 ;  /* 0x0000000600007c0c */ /* 0x000fda0008706670 */
[----:B------:R-:W-:Y:S05]  /*00c0*/  @P0 EXIT ;  /* 0x000000000000094d */ /* 0x000fea0003800000 */
[----:B------:R-:W-:Y:S01]  /*00d0*/  IMAD R0, R3, UR6, R0 ;  /* 0x0000000603007c24 */ /* 0x000fe2000f8e0200 */
[----:B------:R-:W0:Y:S03]  /*00e0*/  LDCU.64 UR8, c[0x0][0x380] ;  /* 0x00007000ff0877ac */ /* 0x000e260008000a00 */
[----:B------:R-:W-:Y:S01]  /*00f0*/  IMAD.HI R2, R0, 0x66666667, RZ ;  /* 0x6666666700027827 */ /* 0x000fe200078e02ff */
[----:B------:R-:W1:Y:S04]  /*0100*/  LDCU.64 UR4, c[0x0][0x358] ;  /* 0x00006b00ff0477ac */ /* 0x000e680008000a00 */
[----:B------:R-:W-:-:S04]  /*0110*/  SHF.R.S32.HI R3, RZ, 0x1, R2 ;  /* 0x00000001ff037819 */ /* 0x000fc80000011402 */
[----:B------:R-:W-:-:S05]  /*0120*/  LEA.HI R3, R2, R3, RZ, 0x1 ;  /* 0x0000000302037211 */ /* 0x000fca00078f08ff */
[----:B------:R-:W-:Y:S01]  /*0130*/  IMAD R3, R3, -0x5, R0 ;  /* 0xfffffffb03037824 */ /* 0x000fe200078e0200 */
[----:B0-----:R-:W-:-:S04]  /*0140*/  IADD3 R2, P1, PT, R0, UR8, RZ ;  /* 0x0000000800027c10 */ /* 0x001fc8000ff3e0ff */
[----:B------:R-:W-:Y:S02]  /*0150*/  ISETP.GE.AND P0, PT, R3, 0x3, PT ;  /* 0x000000030300780c */ /* 0x000fe40003f06270 */
[----:B------:R-:W-:Y:S02]  /*0160*/  LEA.HI.X.SX32 R3, R0, UR9, 0x1, P1 ;  /* 0x0000000900037c11 */ /* 0x000fe400088f0eff */
[----:B------:R-:W-:-:S05]  /*0170*/  SEL R5, RZ, 0x1, P0 ;  /* 0x00000001ff057807 */ /* 0x000fca0000000000 */
[----:B-1----:R-:W-:Y:S01]  /*0180*/  STG.E.U8 desc[UR4][R2.64], R5 ;  /* 0x0000000502007986 */ /* 0x002fe2000c101104 */
[----:B------:R-:W-:Y:S05]  /*0190*/  EXIT ;  /* 0x000000000000794d */ /* 0x000fea0003800000 */
.L_x_0:
[----:B------:R-:W-:-:S00]  /*01a0*/  BRA `(.L_x_0) ;  /* 0xfffffffc00fc7947 */ /* 0x000fc0000383ffff */
[----:B------:R-:W-:-:S00]  /*01b0*/  NOP ;  /* 0x0000000000007918 */ /* 0x000fc00000000000 */
        /* <DEDUP_REMOVED lines=12> */
.L_x_1:


//--------------------- .nv.shared.reserved.0     --------------------------
	.section	.nv.shared.reserved.0,"aw",@nobits
	.weak		__nv_reservedSMEM_offset_0_alias
	.size		__nv_reservedSMEM_offset_0_alias, 0, 64
	.other		__nv_reservedSMEM_offset_0_alias,@"STO_CUDA_RESERVED_SHARED STV_DEFAULT"
__nv_reservedSMEM_offset_0_alias:
	.zero		0
	.zero		64


//--------------------- .nv.constant0._Z11dummyKernelPhii --------------------------
	.section	.nv.constant0._Z11dummyKernelPhii,"a",@progbits
	.sectionflags	@""
	.align	4
.nv.constant0._Z11dummyKernelPhii:
	.zero		912


//--------------------- SYMBOLS --------------------------

	.type		.nv.reservedSmem.offset0,@object
	.size		.nv.reservedSmem.offset0,0x4
